//
// Generated by NVIDIA NVVM Compiler
//
// Compiler Build ID: CL-36424714
// Cuda compilation tools, release 13.0, V13.0.88
// Based on NVVM 20.0.0
//

.version 9.0
.target sm_100
.address_size 64

	// .globl	_Z15mma_gemm_kernelPK6__halfS1_Pfiii

.visible .entry _Z15mma_gemm_kernelPK6__halfS1_Pfiii(
	.param .u64 .ptr .align 1 _Z15mma_gemm_kernelPK6__halfS1_Pfiii_param_0,
	.param .u64 .ptr .align 1 _Z15mma_gemm_kernelPK6__halfS1_Pfiii_param_1,
	.param .u64 .ptr .align 1 _Z15mma_gemm_kernelPK6__halfS1_Pfiii_param_2,
	.param .u32 _Z15mma_gemm_kernelPK6__halfS1_Pfiii_param_3,
	.param .u32 _Z15mma_gemm_kernelPK6__halfS1_Pfiii_param_4,
	.param .u32 _Z15mma_gemm_kernelPK6__halfS1_Pfiii_param_5
)
{
	.reg .pred 	%p<12>;
	.reg .b32 	%r<152>;
	.reg .b32 	%f<407>;
	.reg .b64 	%rd<94>;

	ld.param.u64 	%rd9, [_Z15mma_gemm_kernelPK6__halfS1_Pfiii_param_0];
	ld.param.u64 	%rd10, [_Z15mma_gemm_kernelPK6__halfS1_Pfiii_param_1];
	ld.param.u32 	%r42, [_Z15mma_gemm_kernelPK6__halfS1_Pfiii_param_3];
	ld.param.u32 	%r43, [_Z15mma_gemm_kernelPK6__halfS1_Pfiii_param_4];
	ld.param.u32 	%r41, [_Z15mma_gemm_kernelPK6__halfS1_Pfiii_param_5];
	cvta.to.global.u64 	%rd1, %rd10;
	cvta.to.global.u64 	%rd2, %rd9;
	mov.u32 	%r44, %ctaid.x;
	mov.u32 	%r45, %ctaid.y;
	mov.u32 	%r46, %nctaid.x;
	mad.lo.s32 	%r47, %r45, %r46, %r44;
	mov.u32 	%r48, %ntid.x;
	shr.u32 	%r49, %r48, 5;
	mov.u32 	%r50, %tid.x;
	shr.u32 	%r51, %r50, 5;
	mad.lo.s32 	%r52, %r47, %r49, %r51;
	shr.s32 	%r53, %r43, 31;
	shr.u32 	%r54, %r53, 29;
	add.s32 	%r55, %r43, %r54;
	shr.s32 	%r56, %r55, 3;
	div.s32 	%r57, %r52, %r56;
	mul.lo.s32 	%r58, %r57, %r56;
	sub.s32 	%r59, %r52, %r58;
	shl.b32 	%r1, %r57, 3;
	setp.ge.s32 	%p1, %r1, %r42;
	shl.b32 	%r2, %r59, 3;
	setp.ge.s32 	%p2, %r2, %r43;
	or.pred  	%p3, %p1, %p2;
	@%p3 bra 	$L__BB0_14;
	setp.lt.s32 	%p4, %r41, 1;
	mov.f32 	%f343, 0f00000000;
	mov.f32 	%f344, %f343;
	mov.f32 	%f345, %f343;
	mov.f32 	%f346, %f343;
	mov.f32 	%f347, %f343;
	mov.f32 	%f348, %f343;
	mov.f32 	%f349, %f343;
	mov.f32 	%f350, %f343;
	@%p4 bra 	$L__BB0_13;
	mul.lo.s32 	%r62, %r1, %r41;
	cvt.s64.s32 	%rd3, %r62;
	add.s32 	%r3, %r41, -1;
	shr.u32 	%r63, %r3, 2;
	add.s32 	%r4, %r63, 1;
	setp.lt.u32 	%p5, %r41, 29;
	mov.b32 	%r149, 0;
	mov.f32 	%f343, 0f00000000;
	@%p5 bra 	$L__BB0_5;
	mul.lo.s32 	%r147, %r43, 28;
	shl.b32 	%r6, %r43, 5;
	mul.lo.s32 	%r146, %r43, 24;
	shl.b32 	%r145, %r43, 4;
	mul.lo.s32 	%r144, %r43, 20;
	mul.lo.s32 	%r143, %r43, 12;
	shl.b32 	%r142, %r43, 3;
	shl.b32 	%r141, %r43, 2;
	and.b32  	%r65, %r4, 2147483640;
	neg.s32 	%r139, %r65;
	shl.b64 	%rd11, %rd3, 1;
	add.s64 	%rd12, %rd11, %rd2;
	add.s64 	%rd93, %rd12, 32;
	mov.f32 	%f343, 0f00000000;
	mov.b32 	%r140, 0;
	cvt.s64.s32 	%rd14, %r2;
	mov.f32 	%f344, %f343;
	mov.f32 	%f345, %f343;
	mov.f32 	%f346, %f343;
	mov.f32 	%f347, %f343;
	mov.f32 	%f348, %f343;
	mov.f32 	%f349, %f343;
	mov.f32 	%f350, %f343;
	mov.u32 	%r149, %r140;
$L__BB0_4:
	.pragma "nounroll";
	cvt.s64.s32 	%rd13, %r140;
	add.s64 	%rd15, %rd13, %rd14;
	shl.b64 	%rd16, %rd15, 1;
	add.s64 	%rd17, %rd1, %rd16;
	ld.global.u32 	%r66, [%rd93+-32];
	ld.global.u32 	%r67, [%rd93+-28];
	ld.global.u32 	%r68, [%rd17];
	ld.global.u32 	%r69, [%rd17+4];
	// begin inline asm
	mma.sync.aligned.m8n8k4.row.col.f32.f16.f16.f32 {%f350,%f349,%f348,%f347,%f346,%f345,%f344,%f343}, {%r66,%r67}, {%r68,%r69}, {%f350,%f349,%f348,%f347,%f346,%f345,%f344,%f343};

	// end inline asm
	cvt.s64.s32 	%rd18, %r141;
	add.s64 	%rd19, %rd18, %rd14;
	shl.b64 	%rd20, %rd19, 1;
	add.s64 	%rd21, %rd1, %rd20;
	ld.global.u32 	%r70, [%rd93+-24];
	ld.global.u32 	%r71, [%rd93+-20];
	ld.global.u32 	%r72, [%rd21];
	ld.global.u32 	%r73, [%rd21+4];
	// begin inline asm
	mma.sync.aligned.m8n8k4.row.col.f32.f16.f16.f32 {%f350,%f349,%f348,%f347,%f346,%f345,%f344,%f343}, {%r70,%r71}, {%r72,%r73}, {%f350,%f349,%f348,%f347,%f346,%f345,%f344,%f343};

	// end inline asm
	cvt.s64.s32 	%rd22, %r142;
	add.s64 	%rd23, %rd22, %rd14;
	shl.b64 	%rd24, %rd23, 1;
	add.s64 	%rd25, %rd1, %rd24;
	ld.global.u32 	%r74, [%rd93+-16];
	ld.global.u32 	%r75, [%rd93+-12];
	ld.global.u32 	%r76, [%rd25];
	ld.global.u32 	%r77, [%rd25+4];
	// begin inline asm
	mma.sync.aligned.m8n8k4.row.col.f32.f16.f16.f32 {%f350,%f349,%f348,%f347,%f346,%f345,%f344,%f343}, {%r74,%r75}, {%r76,%r77}, {%f350,%f349,%f348,%f347,%f346,%f345,%f344,%f343};

	// end inline asm
	cvt.s64.s32 	%rd26, %r143;
	add.s64 	%rd27, %rd26, %rd14;
	shl.b64 	%rd28, %rd27, 1;
	add.s64 	%rd29, %rd1, %rd28;
	ld.global.u32 	%r78, [%rd93+-8];
	ld.global.u32 	%r79, [%rd93+-4];
	ld.global.u32 	%r80, [%rd29];
	ld.global.u32 	%r81, [%rd29+4];
	// begin inline asm
	mma.sync.aligned.m8n8k4.row.col.f32.f16.f16.f32 {%f350,%f349,%f348,%f347,%f346,%f345,%f344,%f343}, {%r78,%r79}, {%r80,%r81}, {%f350,%f349,%f348,%f347,%f346,%f345,%f344,%f343};

	// end inline asm
	cvt.s64.s32 	%rd30, %r145;
	add.s64 	%rd31, %rd30, %rd14;
	shl.b64 	%rd32, %rd31, 1;
	add.s64 	%rd33, %rd1, %rd32;
	ld.global.u32 	%r82, [%rd93];
	ld.global.u32 	%r83, [%rd93+4];
	ld.global.u32 	%r84, [%rd33];
	ld.global.u32 	%r85, [%rd33+4];
	// begin inline asm
	mma.sync.aligned.m8n8k4.row.col.f32.f16.f16.f32 {%f350,%f349,%f348,%f347,%f346,%f345,%f344,%f343}, {%r82,%r83}, {%r84,%r85}, {%f350,%f349,%f348,%f347,%f346,%f345,%f344,%f343};

	// end inline asm
	cvt.s64.s32 	%rd34, %r144;
	add.s64 	%rd35, %rd34, %rd14;
	shl.b64 	%rd36, %rd35, 1;
	add.s64 	%rd37, %rd1, %rd36;
	ld.global.u32 	%r86, [%rd93+8];
	ld.global.u32 	%r87, [%rd93+12];
	ld.global.u32 	%r88, [%rd37];
	ld.global.u32 	%r89, [%rd37+4];
	// begin inline asm
	mma.sync.aligned.m8n8k4.row.col.f32.f16.f16.f32 {%f350,%f349,%f348,%f347,%f346,%f345,%f344,%f343}, {%r86,%r87}, {%r88,%r89}, {%f350,%f349,%f348,%f347,%f346,%f345,%f344,%f343};

	// end inline asm
	cvt.s64.s32 	%rd38, %r146;
	add.s64 	%rd39, %rd38, %rd14;
	shl.b64 	%rd40, %rd39, 1;
	add.s64 	%rd41, %rd1, %rd40;
	ld.global.u32 	%r90, [%rd93+16];
	ld.global.u32 	%r91, [%rd93+20];
	ld.global.u32 	%r92, [%rd41];
	ld.global.u32 	%r93, [%rd41+4];
	// begin inline asm
	mma.sync.aligned.m8n8k4.row.col.f32.f16.f16.f32 {%f350,%f349,%f348,%f347,%f346,%f345,%f344,%f343}, {%r90,%r91}, {%r92,%r93}, {%f350,%f349,%f348,%f347,%f346,%f345,%f344,%f343};

	// end inline asm
	cvt.s64.s32 	%rd42, %r147;
	add.s64 	%rd43, %rd42, %rd14;
	shl.b64 	%rd44, %rd43, 1;
	add.s64 	%rd45, %rd1, %rd44;
	ld.global.u32 	%r94, [%rd93+24];
	ld.global.u32 	%r95, [%rd93+28];
	ld.global.u32 	%r96, [%rd45];
	ld.global.u32 	%r97, [%rd45+4];
	// begin inline asm
	mma.sync.aligned.m8n8k4.row.col.f32.f16.f16.f32 {%f350,%f349,%f348,%f347,%f346,%f345,%f344,%f343}, {%r94,%r95}, {%r96,%r97}, {%f350,%f349,%f348,%f347,%f346,%f345,%f344,%f343};

	// end inline asm
	add.s32 	%r149, %r149, 32;
	add.s32 	%r147, %r147, %r6;
	add.s32 	%r146, %r146, %r6;
	add.s32 	%r145, %r145, %r6;
	add.s32 	%r144, %r144, %r6;
	add.s32 	%r143, %r143, %r6;
	add.s32 	%r142, %r142, %r6;
	add.s32 	%r141, %r141, %r6;
	add.s32 	%r140, %r140, %r6;
	add.s32 	%r139, %r139, 8;
	add.s64 	%rd93, %rd93, 64;
	setp.ne.s32 	%p6, %r139, 0;
	@%p6 bra 	$L__BB0_4;
$L__BB0_5:
	and.b32  	%r35, %r4, 7;
	setp.eq.s32 	%p7, %r35, 0;
	@%p7 bra 	$L__BB0_13;
	cvt.s64.s32 	%rd7, %r2;
	setp.lt.u32 	%p8, %r35, 4;
	@%p8 bra 	$L__BB0_8;
	cvt.u64.u32 	%rd46, %r149;
	add.s64 	%rd47, %rd46, %rd3;
	shl.b64 	%rd48, %rd47, 1;
	add.s64 	%rd49, %rd2, %rd48;
	mul.lo.s32 	%r114, %r149, %r43;
	cvt.s64.s32 	%rd50, %r114;
	add.s64 	%rd51, %rd50, %rd7;
	shl.b64 	%rd52, %rd51, 1;
	add.s64 	%rd53, %rd1, %rd52;
	ld.global.u32 	%r98, [%rd49];
	ld.global.u32 	%r99, [%rd49+4];
	ld.global.u32 	%r100, [%rd53];
	ld.global.u32 	%r101, [%rd53+4];
	// begin inline asm
	mma.sync.aligned.m8n8k4.row.col.f32.f16.f16.f32 {%f350,%f349,%f348,%f347,%f346,%f345,%f344,%f343}, {%r98,%r99}, {%r100,%r101}, {%f350,%f349,%f348,%f347,%f346,%f345,%f344,%f343};

	// end inline asm
	shl.b32 	%r115, %r43, 2;
	add.s32 	%r116, %r114, %r115;
	cvt.s64.s32 	%rd54, %r116;
	add.s64 	%rd55, %rd54, %rd7;
	shl.b64 	%rd56, %rd55, 1;
	add.s64 	%rd57, %rd1, %rd56;
	ld.global.u32 	%r102, [%rd49+8];
	ld.global.u32 	%r103, [%rd49+12];
	ld.global.u32 	%r104, [%rd57];
	ld.global.u32 	%r105, [%rd57+4];
	// begin inline asm
	mma.sync.aligned.m8n8k4.row.col.f32.f16.f16.f32 {%f350,%f349,%f348,%f347,%f346,%f345,%f344,%f343}, {%r102,%r103}, {%r104,%r105}, {%f350,%f349,%f348,%f347,%f346,%f345,%f344,%f343};

	// end inline asm
	shl.b32 	%r117, %r43, 3;
	add.s32 	%r118, %r117, %r114;
	cvt.s64.s32 	%rd58, %r118;
	add.s64 	%rd59, %rd58, %rd7;
	shl.b64 	%rd60, %rd59, 1;
	add.s64 	%rd61, %rd1, %rd60;
	ld.global.u32 	%r106, [%rd49+16];
	ld.global.u32 	%r107, [%rd49+20];
	ld.global.u32 	%r108, [%rd61];
	ld.global.u32 	%r109, [%rd61+4];
	// begin inline asm
	mma.sync.aligned.m8n8k4.row.col.f32.f16.f16.f32 {%f350,%f349,%f348,%f347,%f346,%f345,%f344,%f343}, {%r106,%r107}, {%r108,%r109}, {%f350,%f349,%f348,%f347,%f346,%f345,%f344,%f343};

	// end inline asm
	add.s32 	%r119, %r118, %r115;
	cvt.s64.s32 	%rd62, %r119;
	add.s64 	%rd63, %rd62, %rd7;
	shl.b64 	%rd64, %rd63, 1;
	add.s64 	%rd65, %rd1, %rd64;
	ld.global.u32 	%r110, [%rd49+24];
	ld.global.u32 	%r111, [%rd49+28];
	ld.global.u32 	%r112, [%rd65];
	ld.global.u32 	%r113, [%rd65+4];
	// begin inline asm
	mma.sync.aligned.m8n8k4.row.col.f32.f16.f16.f32 {%f350,%f349,%f348,%f347,%f346,%f345,%f344,%f343}, {%r110,%r111}, {%r112,%r113}, {%f350,%f349,%f348,%f347,%f346,%f345,%f344,%f343};

	// end inline asm
	add.s32 	%r149, %r149, 16;
$L__BB0_8:
	and.b32  	%r120, %r4, 3;
	setp.eq.s32 	%p9, %r120, 0;
	@%p9 bra 	$L__BB0_13;
	setp.eq.s32 	%p10, %r120, 1;
	@%p10 bra 	$L__BB0_11;
	cvt.u64.u32 	%rd66, %r149;
	add.s64 	%rd67, %rd66, %rd3;
	shl.b64 	%rd68, %rd67, 1;
	add.s64 	%rd69, %rd2, %rd68;
	mul.lo.s32 	%r129, %r149, %r43;
	cvt.s64.s32 	%rd70, %r129;
	add.s64 	%rd71, %rd70, %rd7;
	shl.b64 	%rd72, %rd71, 1;
	add.s64 	%rd73, %rd1, %rd72;
	ld.global.u32 	%r121, [%rd69];
	ld.global.u32 	%r122, [%rd69+4];
	ld.global.u32 	%r123, [%rd73];
	ld.global.u32 	%r124, [%rd73+4];
	// begin inline asm
	mma.sync.aligned.m8n8k4.row.col.f32.f16.f16.f32 {%f350,%f349,%f348,%f347,%f346,%f345,%f344,%f343}, {%r121,%r122}, {%r123,%r124}, {%f350,%f349,%f348,%f347,%f346,%f345,%f344,%f343};

	// end inline asm
	shl.b32 	%r130, %r43, 2;
	add.s32 	%r131, %r129, %r130;
	cvt.s64.s32 	%rd74, %r131;
	add.s64 	%rd75, %rd74, %rd7;
	shl.b64 	%rd76, %rd75, 1;
	add.s64 	%rd77, %rd1, %rd76;
	ld.global.u32 	%r125, [%rd69+8];
	ld.global.u32 	%r126, [%rd69+12];
	ld.global.u32 	%r127, [%rd77];
	ld.global.u32 	%r128, [%rd77+4];
	// begin inline asm
	mma.sync.aligned.m8n8k4.row.col.f32.f16.f16.f32 {%f350,%f349,%f348,%f347,%f346,%f345,%f344,%f343}, {%r125,%r126}, {%r127,%r128}, {%f350,%f349,%f348,%f347,%f346,%f345,%f344,%f343};

	// end inline asm
	add.s32 	%r149, %r149, 8;
$L__BB0_11:
	and.b32  	%r132, %r3, 4;
	setp.ne.s32 	%p11, %r132, 0;
	@%p11 bra 	$L__BB0_13;
	cvt.u64.u32 	%rd78, %r149;
	add.s64 	%rd79, %rd78, %rd3;
	shl.b64 	%rd80, %rd79, 1;
	add.s64 	%rd81, %rd2, %rd80;
	mul.lo.s32 	%r137, %r149, %r43;
	cvt.s64.s32 	%rd82, %r137;
	add.s64 	%rd83, %rd82, %rd7;
	shl.b64 	%rd84, %rd83, 1;
	add.s64 	%rd85, %rd1, %rd84;
	ld.global.u32 	%r133, [%rd81];
	ld.global.u32 	%r134, [%rd81+4];
	ld.global.u32 	%r135, [%rd85];
	ld.global.u32 	%r136, [%rd85+4];
	// begin inline asm
	mma.sync.aligned.m8n8k4.row.col.f32.f16.f16.f32 {%f350,%f349,%f348,%f347,%f346,%f345,%f344,%f343}, {%r133,%r134}, {%r135,%r136}, {%f350,%f349,%f348,%f347,%f346,%f345,%f344,%f343};

	// end inline asm
$L__BB0_13:
	ld.param.u64 	%rd92, [_Z15mma_gemm_kernelPK6__halfS1_Pfiii_param_2];
	mul.lo.s32 	%r138, %r1, %r43;
	cvt.s64.s32 	%rd86, %r138;
	cvt.s64.s32 	%rd87, %r2;
	add.s64 	%rd88, %rd86, %rd87;
	cvta.to.global.u64 	%rd89, %rd92;
	shl.b64 	%rd90, %rd88, 2;
	add.s64 	%rd91, %rd89, %rd90;
	st.global.f32 	[%rd91], %f350;
	st.global.f32 	[%rd91+4], %f349;
	st.global.f32 	[%rd91+8], %f348;
	st.global.f32 	[%rd91+12], %f347;
	st.global.f32 	[%rd91+16], %f346;
	st.global.f32 	[%rd91+20], %f345;
	st.global.f32 	[%rd91+24], %f344;
	st.global.f32 	[%rd91+28], %f343;
$L__BB0_14:
	ret;

}


// ===== COMPILED SASS (sm_100) =====

	.target	sm_100

	.elftype	@"ET_EXEC"


//--------------------- .note.nv.tkinfo           --------------------------
	.section	.note.nv.tkinfo,"",@"SHT_NOTE"
	.sectionflags	@"SHF_NOTE_NV_TKINFO"
	.tkinfo
        /*0018*/ 	.word	0x00000002
        /*0030*/ 	.string	""
        /*0030*/ 	.string	"ptxas"
        /*0030*/ 	.string	"Cuda compilation tools, release 13.0, V13.0.88"
        /*0030*/ 	.string	"Build cuda_13.0.r13.0/compiler.36424714_0"
        /*0030*/ 	.string	"-arch sm_100 -m 64 "



//--------------------- .note.nv.cuinfo           --------------------------
	.section	.note.nv.cuinfo,"",@"SHT_NOTE"
	.sectionflags	@"SHF_NOTE_NV_CUINFO"
        /*0018*/ 	.short	0x0002
        /*001a*/ 	.short	0x0064
        /*001c*/ 	.short	0x0082
	.zero		2


//--------------------- .nv.info                  --------------------------
	.section	.nv.info,"",@"SHT_CUDA_INFO"
	.align	4


	//----- nvinfo : EIATTR_REGCOUNT
	.align		4
        /*0000*/ 	.byte	0x04, 0x2f
        /*0002*/ 	.short	(.L_1 - .L_0)
	.align		4
.L_0:
        /*0004*/ 	.word	index@(_Z15mma_gemm_kernelPK6__halfS1_Pfiii)
        /*0008*/ 	.word	0x00000028


	//----- nvinfo : EIATTR_FRAME_SIZE
	.align		4
.L_1:
        /*000c*/ 	.byte	0x04, 0x11
        /*000e*/ 	.short	(.L_3 - .L_2)
	.align		4
.L_2:
        /*0010*/ 	.word	index@($__internal_0_$__cuda_sm_8x_mma_row_col_f32_f16_f16_f32)
        /*0014*/ 	.word	0x00000000


	//----- nvinfo : EIATTR_FRAME_SIZE
	.align		4
.L_3:
        /*0018*/ 	.byte	0x04, 0x11
        /*001a*/ 	.short	(.L_5 - .L_4)
	.align		4
.L_4:
        /*001c*/ 	.word	index@(_Z15mma_gemm_kernelPK6__halfS1_Pfiii)
        /*0020*/ 	.word	0x00000000


	//----- nvinfo : EIATTR_MIN_STACK_SIZE
	.align		4
.L_5:
        /*0024*/ 	.byte	0x04, 0x12
        /*0026*/ 	.short	(.L_7 - .L_6)
	.align		4
.L_6:
        /*0028*/ 	.word	index@(_Z15mma_gemm_kernelPK6__halfS1_Pfiii)
        /*002c*/ 	.word	0x00000000
.L_7:


//--------------------- .nv.compat                --------------------------
	.section	.nv.compat,"",@"SHT_CUDA_COMPAT_INFO"
	.align	4
        /*0000*/ 	.byte	0x02, 0x09, 0x00, 0x00, 0x02, 0x02, 0x01, 0x00, 0x02, 0x05, 0x05, 0x00, 0x03, 0x07, 0x01, 0x01
        /*0010*/ 	.byte	0x02, 0x03, 0x00, 0x00, 0x02, 0x06, 0x01, 0x00, 0x04, 0x0b, 0x08, 0x00, 0x09, 0x00, 0x00, 0x00
        /*0020*/ 	.byte	0x00, 0x00, 0x00, 0x00


//--------------------- .nv.info._Z15mma_gemm_kernelPK6__halfS1_Pfiii --------------------------
	.section	.nv.info._Z15mma_gemm_kernelPK6__halfS1_Pfiii,"",@"SHT_CUDA_INFO"
	.sectionflags	@""
	.align	4


	//----- nvinfo : EIATTR_CUDA_API_VERSION
	.align		4
        /*0000*/ 	.byte	0x04, 0x37
        /*0002*/ 	.short	(.L_9 - .L_8)
.L_8:
        /*0004*/ 	.word	0x00000082


	//----- nvinfo : EIATTR_KPARAM_INFO
	.align		4
.L_9:
        /*0008*/ 	.byte	0x04, 0x17
        /*000a*/ 	.short	(.L_11 - .L_10)
.L_10:
        /*000c*/ 	.word	0x00000000
        /*0010*/ 	.short	0x0005
        /*0012*/ 	.short	0x0020
        /*0014*/ 	.byte	0x00, 0xf0, 0x11, 0x00


	//----- nvinfo : EIATTR_KPARAM_INFO
	.align		4
.L_11:
        /*0018*/ 	.byte	0x04, 0x17
        /*001a*/ 	.short	(.L_13 - .L_12)
.L_12:
        /*001c*/ 	.word	0x00000000
        /*0020*/ 	.short	0x0004
        /*0022*/ 	.short	0x001c
        /*0024*/ 	.byte	0x00, 0xf0, 0x11, 0x00


	//----- nvinfo : EIATTR_KPARAM_INFO
	.align		4
.L_13:
        /*0028*/ 	.byte	0x04, 0x17
        /*002a*/ 	.short	(.L_15 - .L_14)
.L_14:
        /*002c*/ 	.word	0x00000000
        /*0030*/ 	.short	0x0003
        /*0032*/ 	.short	0x0018
        /*0034*/ 	.byte	0x00, 0xf0, 0x11, 0x00


	//----- nvinfo : EIATTR_KPARAM_INFO
	.align		4
.L_15:
        /*0038*/ 	.byte	0x04, 0x17
        /*003a*/ 	.short	(.L_17 - .L_16)
.L_16:
        /*003c*/ 	.word	0x00000000
        /*0040*/ 	.short	0x0002
        /*0042*/ 	.short	0x0010
        /*0044*/ 	.byte	0x00, 0xf5, 0x21, 0x00


	//----- nvinfo : EIATTR_KPARAM_INFO
	.align		4
.L_17:
        /*0048*/ 	.byte	0x04, 0x17
        /*004a*/ 	.short	(.L_19 - .L_18)
.L_18:
        /*004c*/ 	.word	0x00000000
        /*0050*/ 	.short	0x0001
        /*0052*/ 	.short	0x0008
        /*0054*/ 	.byte	0x00, 0xf5, 0x21, 0x00


	//----- nvinfo : EIATTR_KPARAM_INFO
	.align		4
.L_19:
        /*0058*/ 	.byte	0x04, 0x17
        /*005a*/ 	.short	(.L_21 - .L_20)
.L_20:
        /*005c*/ 	.word	0x00000000
        /*0060*/ 	.short	0x0000
        /*0062*/ 	.short	0x0000
        /*0064*/ 	.byte	0x00, 0xf5, 0x21, 0x00


	//----- nvinfo : EIATTR_SPARSE_MMA_MASK
	.align		4
.L_21:
        /*0068*/ 	.byte	0x03, 0x50
        /*006a*/ 	.short	0x0000


	//----- nvinfo : EIATTR_MAXREG_COUNT
	.align		4
        /*006c*/ 	.byte	0x03, 0x1b
        /*006e*/ 	.short	0x00ff


	//----- nvinfo : EIATTR_MERCURY_ISA_VERSION
	.align		4
        /*0070*/ 	.byte	0x03, 0x5f
        /*0072*/ 	.short	0x0101


	//----- nvinfo : EIATTR_COOP_GROUP_MASK_REGIDS
	.align		4
        /*0074*/ 	.byte	0x04, 0x29
        /*0076*/ 	.short	(.L_23 - .L_22)


	//   ....[0]....
.L_22:
        /*0078*/ 	.word	0xffffffff


	//   ....[1]....
        /*007c*/ 	.word	0xffffffff


	//   ....[2]....
        /*0080*/ 	.word	0xffffffff


	//   ....[3]....
        /*0084*/ 	.word	0xffffffff


	//   ....[4]....
        /*0088*/ 	.word	0xffffffff


	//   ....[5]....
        /*008c*/ 	.word	0xffffffff


	//   ....[6]....
        /*0090*/ 	.word	0xffffffff


	//   ....[7]....
        /*0094*/ 	.word	0xffffffff


	//   ....[8]....
        /*0098*/ 	.word	0xffffffff


	//   ....[9]....
        /*009c*/ 	.word	0xffffffff


	//   ....[10]....
        /*00a0*/ 	.word	0xffffffff


	//   ....[11]....
        /*00a4*/ 	.word	0xffffffff


	//----- nvinfo : EIATTR_COOP_GROUP_INSTR_OFFSETS
	.align		4
.L_23:
        /*00a8*/ 	.byte	0x04, 0x28
        /*00aa*/ 	.short	(.L_25 - .L_24)


	//   ....[0]....
.L_24:
        /*00ac*/ 	.word	0x000014d0


	//   ....[1]....
        /*00b0*/ 	.word	0x000014f0


	//   ....[2]....
        /*00b4*/ 	.word	0x00001500


	//   ....[3]....
        /*00b8*/ 	.word	0x00001510


	//   ....[4]....
        /*00bc*/ 	.word	0x00001520


	//   ....[5]....
        /*00c0*/ 	.word	0x00001530


	//   ....[6]....
        /*00c4*/ 	.word	0x00001540


	//   ....[7]....
        /*00c8*/ 	.word	0x00001570


	//   ....[8]....
        /*00cc*/ 	.word	0x00001700


	//   ....[9]....
        /*00d0*/ 	.word	0x00001730


	//   ....[10]....
        /*00d4*/ 	.word	0x00001760


	//   ....[11]....
        /*00d8*/ 	.word	0x00001790


	//----- nvinfo : EIATTR_VRC_CTA_INIT_COUNT
	.align		4
.L_25:
        /*00dc*/ 	.byte	0x02, 0x4a
	.zero		1
	.zero		1


	//----- nvinfo : EIATTR_EXIT_INSTR_OFFSETS
	.align		4
        /*00e0*/ 	.byte	0x04, 0x1c
        /*00e2*/ 	.short	(.L_27 - .L_26)


	//   ....[0]....
.L_26:
        /*00e4*/ 	.word	0x00000300


	//   ....[1]....
        /*00e8*/ 	.word	0x00001460


	//----- nvinfo : EIATTR_CRS_STACK_SIZE
	.align		4
.L_27:
        /*00ec*/ 	.byte	0x04, 0x1e
        /*00ee*/ 	.short	(.L_29 - .L_28)
.L_28:
        /*00f0*/ 	.word	0x00000000


	//----- nvinfo : EIATTR_CBANK_PARAM_SIZE
	.align		4
.L_29:
        /*00f4*/ 	.byte	0x03, 0x19
        /*00f6*/ 	.short	0x0024


	//----- nvinfo : EIATTR_PARAM_CBANK
	.align		4
        /*00f8*/ 	.byte	0x04, 0x0a
        /*00fa*/ 	.short	(.L_31 - .L_30)
	.align		4
.L_30:
        /*00fc*/ 	.word	index@(.nv.constant0._Z15mma_gemm_kernelPK6__halfS1_Pfiii)
        /*0100*/ 	.short	0x0380
        /*0102*/ 	.short	0x0024


	//----- nvinfo : EIATTR_SW_WAR
	.align		4
.L_31:
        /*0104*/ 	.byte	0x04, 0x36
        /*0106*/ 	.short	(.L_33 - .L_32)
.L_32:
        /*0108*/ 	.word	0x00000008
.L_33:


//--------------------- .nv.callgraph             --------------------------
	.section	.nv.callgraph,"",@"SHT_CUDA_CALLGRAPH"
	.align	4
	.sectionentsize	8
	.align		4
        /*0000*/ 	.word	0x00000000
	.align		4
        /*0004*/ 	.word	0xffffffff
	.align		4
        /*0008*/ 	.word	0x00000000
	.align		4
        /*000c*/ 	.word	0xfffffffe
	.align		4
        /*0010*/ 	.word	0x00000000
	.align		4
        /*0014*/ 	.word	0xfffffffd
	.align		4
        /*0018*/ 	.word	0x00000000
	.align		4
        /*001c*/ 	.word	0xfffffffc


//--------------------- .text._Z15mma_gemm_kernelPK6__halfS1_Pfiii --------------------------
	.section	.text._Z15mma_gemm_kernelPK6__halfS1_Pfiii,"ax",@progbits
	.align	128
        .global         _Z15mma_gemm_kernelPK6__halfS1_Pfiii
        .type           _Z15mma_gemm_kernelPK6__halfS1_Pfiii,@function
        .size           _Z15mma_gemm_kernelPK6__halfS1_Pfiii,(.L_x_6 - _Z15mma_gemm_kernelPK6__halfS1_Pfiii)
        .other          _Z15mma_gemm_kernelPK6__halfS1_Pfiii,@"STO_CUDA_ENTRY STV_DEFAULT"
_Z15mma_gemm_kernelPK6__halfS1_Pfiii:
.text._Z15mma_gemm_kernelPK6__halfS1_Pfiii:
[----:B------:R-:W-:Y:S01]  /*0000*/  LDC R1, c[0x0][0x37c] ;  /* 0x0000df00ff017b82 */ /* 0x000fe20000000800 */
[----:B------:R-:W0:Y:S01]  /*0010*/  LDCU UR8, c[0x0][0x39c] ;  /* 0x00007380ff0877ac */ /* 0x000e220008000800 */
[----:B------:R-:W1:Y:S06]  /*0020*/  S2R R5, SR_TID.X ;  /* 0x0000000000057919 */ /* 0x000e6c0000002100 */
[----:B------:R-:W-:Y:S01]  /*0030*/  S2UR UR6, SR_CTAID.Y ;  /* 0x00000000000679c3 */ /* 0x000fe20000002600 */
[----:B------:R-:W2:Y:S07]  /*0040*/  LDCU UR7, c[0x0][0x370] ;  /* 0x00006e00ff0777ac */ /* 0x000eae0008000800 */
[----:B------:R-:W3:Y:S01]  /*0050*/  LDC R0, c[0x0][0x360] ;  /* 0x0000d800ff007b82 */ /* 0x000ee20000000800 */
[----:B0-----:R-:W-:-:S04]  /*0060*/  USHF.R.S32.HI UR4, URZ, 0x1f, UR8 ;  /* 0x0000001fff047899 */ /* 0x001fc80008011408 */
[----:B------:R-:W-:-:S04]  /*0070*/  ULEA.HI UR4, UR4, UR8, URZ, 0x3 ;  /* 0x0000000804047291 */ /* 0x000fc8000f8f18ff */
[----:B------:R-:W-:-:S06]  /*0080*/  USHF.R.S32.HI UR5, URZ, 0x3, UR4 ;  /* 0x00000003ff057899 */ /* 0x000fcc0008011404 */
[----:B------:R-:W-:Y:S01]  /*0090*/  IMAD.U32 R7, RZ, RZ, UR5 ;  /* 0x00000005ff077e24 */ /* 0x000fe2000f8e00ff */
[----:B------:R-:W2:Y:S01]  /*00a0*/  S2UR UR4, SR_CTAID.X ;  /* 0x00000000000479c3 */ /* 0x000ea20000002500 */
[----:B-1----:R-:W-:Y:S02]  /*00b0*/  SHF.R.U32.HI R5, RZ, 0x5, R5 ;  /* 0x00000005ff057819 */ /* 0x002fe40000011605 */
[----:B---3--:R-:W-:Y:S02]  /*00c0*/  SHF.R.U32.HI R0, RZ, 0x5, R0 ;  /* 0x00000005ff007819 */ /* 0x008fe40000011600 */
[----:B------:R-:W-:-:S04]  /*00d0*/  IABS R6, R7 ;  /* 0x0000000700067213 */ /* 0x000fc80000000000 */
[----:B------:R-:W0:Y:S08]  /*00e0*/  I2F.RP R4, R6 ;  /* 0x0000000600047306 */ /* 0x000e300000209400 */
[----:B0-----:R-:W0:Y:S01]  /*00f0*/  MUFU.RCP R4, R4 ;  /* 0x0000000400047308 */ /* 0x001e220000001000 */
[----:B--2---:R-:W-:-:S06]  /*0100*/  UIMAD UR4, UR6, UR7, UR4 ;  /* 0x00000007060472a4 */ /* 0x004fcc000f8e0204 */
[----:B------:R-:W-:-:S05]  /*0110*/  IMAD R0, R0, UR4, R5 ;  /* 0x0000000400007c24 */ /* 0x000fca000f8e0205 */
[----:B------:R-:W1:Y:S01]  /*0120*/  LDCU UR4, c[0x0][0x398] ;  /* 0x00007300ff0477ac */ /* 0x000e620008000800 */
[----:B0-----:R-:W-:Y:S01]  /*0130*/  VIADD R2, R4, 0xffffffe ;  /* 0x0ffffffe04027836 */ /* 0x001fe20000000000 */
[----:B------:R-:W-:-:S03]  /*0140*/  IABS R4, R0 ;  /* 0x0000000000047213 */ /* 0x000fc60000000000 */
[----:B------:R0:W2:Y:S02]  /*0150*/  F2I.FTZ.U32.TRUNC.NTZ R3, R2 ;  /* 0x0000000200037305 */ /* 0x0000a4000021f000 */
[----:B0-----:R-:W-:Y:S02]  /*0160*/  IMAD.MOV.U32 R2, RZ, RZ, RZ ;  /* 0x000000ffff027224 */ /* 0x001fe400078e00ff */
[----:B--2---:R-:W-:-:S04]  /*0170*/  IMAD.MOV R8, RZ, RZ, -R3 ;  /* 0x000000ffff087224 */ /* 0x004fc800078e0a03 */
[----:B------:R-:W-:Y:S01]  /*0180*/  IMAD.MOV.U32 R5, RZ, RZ, R8 ;  /* 0x000000ffff057224 */ /* 0x000fe200078e0008 */
[----:B------:R-:W-:Y:S01]  /*0190*/  IABS R8, R7 ;  /* 0x0000000700087213 */ /* 0x000fe20000000000 */
[----:B------:R-:W-:Y:S02]  /*01a0*/  IMAD.MOV.U32 R7, RZ, RZ, R4 ;  /* 0x000000ffff077224 */ /* 0x000fe400078e0004 */
[----:B------:R-:W-:-:S04]  /*01b0*/  IMAD R5, R5, R6, RZ ;  /* 0x0000000605057224 */ /* 0x000fc800078e02ff */
[----:B------:R-:W-:-:S04]  /*01c0*/  IMAD.HI.U32 R2, R3, R5, R2 ;  /* 0x0000000503027227 */ /* 0x000fc800078e0002 */
[----:B------:R-:W-:Y:S02]  /*01d0*/  IMAD.MOV R3, RZ, RZ, -R8 ;  /* 0x000000ffff037224 */ /* 0x000fe400078e0a08 */
[----:B------:R-:W-:-:S04]  /*01e0*/  IMAD.HI.U32 R2, R2, R7, RZ ;  /* 0x0000000702027227 */ /* 0x000fc800078e00ff */
[----:B------:R-:W-:-:S05]  /*01f0*/  IMAD R3, R2, R3, R7 ;  /* 0x0000000302037224 */ /* 0x000fca00078e0207 */
[----:B------:R-:W-:-:S13]  /*0200*/  ISETP.GT.U32.AND P2, PT, R6, R3, PT ;  /* 0x000000030600720c */ /* 0x000fda0003f44070 */
[----:B------:R-:W-:Y:S02]  /*0210*/  @!P2 IMAD.IADD R3, R3, 0x1, -R6 ;  /* 0x000000010303a824 */ /* 0x000fe400078e0a06 */
[----:B------:R-:W-:Y:S01]  /*0220*/  @!P2 VIADD R2, R2, 0x1 ;  /* 0x000000010202a836 */ /* 0x000fe20000000000 */
[----:B------:R-:W-:Y:S02]  /*0230*/  ISETP.NE.AND P2, PT, RZ, UR5, PT ;  /* 0x00000005ff007c0c */ /* 0x000fe4000bf45270 */
[----:B------:R-:W-:Y:S02]  /*0240*/  ISETP.GE.U32.AND P0, PT, R3, R6, PT ;  /* 0x000000060300720c */ /* 0x000fe40003f06070 */
[----:B------:R-:W-:-:S04]  /*0250*/  LOP3.LUT R3, R0, UR5, RZ, 0x3c, !PT ;  /* 0x0000000500037c12 */ /* 0x000fc8000f8e3cff */
[----:B------:R-:W-:-:S07]  /*0260*/  ISETP.GE.AND P1, PT, R3, RZ, PT ;  /* 0x000000ff0300720c */ /* 0x000fce0003f26270 */
[----:B------:R-:W-:-:S06]  /*0270*/  @P0 VIADD R2, R2, 0x1 ;  /* 0x0000000102020836 */ /* 0x000fcc0000000000 */
[----:B------:R-:W-:Y:S01]  /*0280*/  @!P1 IMAD.MOV R2, RZ, RZ, -R2 ;  /* 0x000000ffff029224 */ /* 0x000fe200078e0a02 */
[----:B------:R-:W-:-:S05]  /*0290*/  @!P2 LOP3.LUT R2, RZ, UR5, RZ, 0x33, !PT ;  /* 0x00000005ff02ac12 */ /* 0x000fca000f8e33ff */
[----:B------:R-:W-:Y:S02]  /*02a0*/  IMAD.MOV R3, RZ, RZ, -R2 ;  /* 0x000000ffff037224 */ /* 0x000fe400078e0a02 */
[----:B------:R-:W-:Y:S02]  /*02b0*/  IMAD.SHL.U32 R4, R2, 0x8, RZ ;  /* 0x0000000802047824 */ /* 0x000fe400078e00ff */
[----:B------:R-:W-:-:S04]  /*02c0*/  IMAD R3, R3, UR5, R0 ;  /* 0x0000000503037c24 */ /* 0x000fc8000f8e0200 */
[----:B------:R-:W-:-:S05]  /*02d0*/  IMAD.SHL.U32 R3, R3, 0x8, RZ ;  /* 0x0000000803037824 */ /* 0x000fca00078e00ff */
[----:B------:R-:W-:-:S04]  /*02e0*/  ISETP.GE.AND P0, PT, R3, UR8, PT ;  /* 0x0000000803007c0c */ /* 0x000fc8000bf06270 */
[----:B-1----:R-:W-:-:S13]  /*02f0*/  ISETP.GE.OR P0, PT, R4, UR4, P0 ;  /* 0x0000000404007c0c */ /* 0x002fda0008706670 */
[----:B------:R-:W-:Y:S05]  /*0300*/  @P0 EXIT ;  /* 0x000000000000094d */ /* 0x000fea0003800000 */
[----:B------:R-:W0:Y:S01]  /*0310*/  LDCU UR4, c[0x0][0x3a0] ;  /* 0x00007400ff0477ac */ /* 0x000e220008000800 */
[----:B------:R-:W-:Y:S02]  /*0320*/  CS2R R12, SRZ ;  /* 0x00000000000c7805 */ /* 0x000fe4000001ff00 */
[----:B------:R-:W-:Y:S02]  /*0330*/  CS2R R10, SRZ ;  /* 0x00000000000a7805 */ /* 0x000fe4000001ff00 */
[----:B------:R-:W-:Y:S01]  /*0340*/  CS2R R8, SRZ ;  /* 0x0000000000087805 */ /* 0x000fe2000001ff00 */
[----:B------:R-:W-:Y:S01]  /*0350*/  IMAD.MOV.U32 R7, RZ, RZ, RZ ;  /* 0x000000ffff077224 */ /* 0x000fe200078e00ff */
[----:B------:R-:W1:Y:S01]  /*0360*/  LDCU.64 UR10, c[0x0][0x358] ;  /* 0x00006b00ff0a77ac */ /* 0x000e620008000a00 */
[----:B------:R-:W-:Y:S01]  /*0370*/  IMAD.MOV.U32 R16, RZ, RZ, RZ ;  /* 0x000000ffff107224 */ /* 0x000fe200078e00ff */
[----:B0-----:R-:W-:-:S09]  /*0380*/  UISETP.GE.AND UP0, UPT, UR4, 0x1, UPT ;  /* 0x000000010400788c */ /* 0x001fd2000bf06270 */
[----:B-1----:R-:W-:Y:S05]  /*0390*/  BRA.U !UP0, `(.L_x_0) ;  /* 0x0000000d08f07547 */ /* 0x002fea000b800000 */
[----:B------:R-:W-:Y:S02]  /*03a0*/  UISETP.GE.U32.AND UP0, UPT, UR4, 0x1d, UPT ;  /* 0x0000001d0400788c */ /* 0x000fe4000bf06070 */
[----:B------:R-:W-:Y:S01]  /*03b0*/  IMAD R5, R4, UR4, RZ ;  /* 0x0000000404057c24 */ /* 0x000fe2000f8e02ff */
[----:B------:R-:W-:Y:S01]  /*03c0*/  UIADD3 UR9, UPT, UPT, UR4, -0x1, URZ ;  /* 0xffffffff04097890 */ /* 0x000fe2000fffe0ff */
[----:B------:R-:W-:Y:S02]  /*03d0*/  IMAD.MOV.U32 R13, RZ, RZ, RZ ;  /* 0x000000ffff0d7224 */ /* 0x000fe400078e00ff */
[----:B------:R-:W-:Y:S01]  /*03e0*/  UMOV UR4, URZ ;  /* 0x000000ff00047c82 */ /* 0x000fe20008000000 */
[----:B------:R-:W-:Y:S01]  /*03f0*/  SHF.R.S32.HI R6, RZ, 0x1f, R5 ;  /* 0x0000001fff067819 */ /* 0x000fe20000011405 */
[----:B------:R-:W-:Y:S01]  /*0400*/  ULEA.HI UR12, UR9, 0x1, URZ, 0x1e ;  /* 0x00000001090c7891 */ /* 0x000fe2000f8ff0ff */
[----:B------:R-:W-:Y:S11]  /*0410*/  BRA.U !UP0, `(.L_x_1) ;  /* 0x0000000508f87547 */ /* 0x000ff6000b800000 */
[----:B------:R-:W0:Y:S01]  /*0420*/  LDCU.64 UR20, c[0x0][0x380] ;  /* 0x00007000ff1477ac */ /* 0x000e220008000a00 */
[----:B------:R-:W-:Y:S02]  /*0430*/  SHF.R.S32.HI R15, RZ, 0x1f, R3 ;  /* 0x0000001fff0f7819 */ /* 0x000fe40000011403 */
[----:B------:R-:W-:Y:S02]  /*0440*/  CS2R R12, SRZ ;  /* 0x00000000000c7805 */ /* 0x000fe4000001ff00 */
[----:B------:R-:W-:Y:S01]  /*0450*/  CS2R R10, SRZ ;  /* 0x00000000000a7805 */ /* 0x000fe2000001ff00 */
[----:B------:R-:W-:Y:S01]  /*0460*/  ULOP3.LUT UR4, UR12, 0x7ffffff8, URZ, 0xc0, !UPT ;  /* 0x7ffffff80c047892 */ /* 0x000fe2000f8ec0ff */
[----:B------:R-:W-:Y:S01]  /*0470*/  CS2R R8, SRZ ;  /* 0x0000000000087805 */ /* 0x000fe2000001ff00 */
[----:B------:R-:W-:Y:S01]  /*0480*/  IMAD.MOV.U32 R7, RZ, RZ, RZ ;  /* 0x000000ffff077224 */ /* 0x000fe200078e00ff */
[----:B------:R-:W-:Y:S01]  /*0490*/  USHF.L.U32 UR18, UR8, 0x2, URZ ;  /* 0x0000000208127899 */ /* 0x000fe200080006ff */
[----:B------:R-:W-:Y:S01]  /*04a0*/  IMAD.MOV.U32 R16, RZ, RZ, RZ ;  /* 0x000000ffff107224 */ /* 0x000fe200078e00ff */
[----:B------:R-:W-:-:S02]  /*04b0*/  UIMAD UR13, UR8, 0x1c, URZ ;  /* 0x0000001c080d78a4 */ /* 0x000fc4000f8e02ff */
[----:B------:R-:W-:Y:S02]  /*04c0*/  UIMAD UR14, UR8, 0x18, URZ ;  /* 0x00000018080e78a4 */ /* 0x000fe4000f8e02ff */
[----:B------:R-:W-:Y:S02]  /*04d0*/  USHF.L.U32 UR15, UR8, 0x4, URZ ;  /* 0x00000004080f7899 */ /* 0x000fe400080006ff */
[----:B------:R-:W-:Y:S02]  /*04e0*/  UIMAD UR16, UR8, 0x14, URZ ;  /* 0x00000014081078a4 */ /* 0x000fe4000f8e02ff */
[----:B------:R-:W-:Y:S01]  /*04f0*/  UIMAD UR17, UR8, 0xc, URZ ;  /* 0x0000000c081178a4 */ /* 0x000fe2000f8e02ff */
[C---:B0-----:R-:W-:Y:S01]  /*0500*/  LEA R18, P0, R5.reuse, UR20, 0x1 ;  /* 0x0000001405127c11 */ /* 0x041fe2000f8008ff */
[----:B------:R-:W-:Y:S02]  /*0510*/  USHF.L.U32 UR6, UR8, 0x3, URZ ;  /* 0x0000000308067899 */ /* 0x000fe400080006ff */
[----:B------:R-:W-:Y:S01]  /*0520*/  UIADD3 UR7, UPT, UPT, -UR4, URZ, URZ ;  /* 0x000000ff04077290 */ /* 0x000fe2000fffe1ff */
[----:B------:R-:W-:Y:S01]  /*0530*/  LEA.HI.X R19, R5, UR21, R6, 0x1, P0 ;  /* 0x0000001505137c11 */ /* 0x000fe200080f0c06 */
[----:B------:R-:W0:Y:S01]  /*0540*/  LDCU UR8, c[0x0][0x39c] ;  /* 0x00007380ff0877ac */ /* 0x000e220008000800 */
[----:B------:R-:W-:Y:S01]  /*0550*/  IADD3 R18, P0, PT, R18, 0x20, RZ ;  /* 0x0000002012127810 */ /* 0x000fe20007f1e0ff */
[----:B------:R-:W1:Y:S04]  /*0560*/  LDCU.64 UR20, c[0x0][0x388] ;  /* 0x00007100ff1477ac */ /* 0x000e680008000a00 */
[----:B------:R-:W-:Y:S01]  /*0570*/  IMAD.X R19, RZ, RZ, R19, P0 ;  /* 0x000000ffff137224 */ /* 0x000fe200000e0613 */
[----:B------:R-:W-:Y:S01]  /*0580*/  UMOV UR5, URZ ;  /* 0x000000ff00057c82 */ /* 0x000fe20008000000 */
[----:B------:R-:W-:-:S06]  /*0590*/  UMOV UR4, URZ ;  /* 0x000000ff00047c82 */ /* 0x000fcc0008000000 */
.L_x_2:
[----:B------:R-:W-:Y:S01]  /*05a0*/  IMAD.U32 R2, RZ, RZ, UR5 ;  /* 0x00000005ff027e24 */ /* 0x000fe2000f8e00ff */
[----:B------:R-:W-:Y:S01]  /*05b0*/  IADD3 R0, P0, PT, R3, UR5, RZ ;  /* 0x0000000503007c10 */ /* 0x000fe2000ff1e0ff */
[----:B------:R2:W5:Y:S03]  /*05c0*/  LDG.E R21, desc[UR10][R18.64+-0x20] ;  /* 0xffffe00a12157981 */ /* 0x000566000c1e1900 */
[----:B------:R-:W-:Y:S01]  /*05d0*/  LEA.HI.X.SX32 R17, R2, R15, 0x1, P0 ;  /* 0x0000000f02117211 */ /* 0x000fe200000f0eff */
[----:B------:R2:W5:Y:S01]  /*05e0*/  LDG.E R22, desc[UR10][R18.64+-0x1c] ;  /* 0xffffe40a12167981 */ /* 0x000562000c1e1900 */
[----:B-1----:R-:W-:-:S04]  /*05f0*/  LEA R24, P0, R0, UR20, 0x1 ;  /* 0x0000001400187c11 */ /* 0x002fc8000f8008ff */
[----:B------:R-:W-:-:S05]  /*0600*/  LEA.HI.X R25, R0, UR21, R17, 0x1, P0 ;  /* 0x0000001500197c11 */ /* 0x000fca00080f0c11 */
[----:B------:R2:W5:Y:S04]  /*0610*/  LDG.E R37, desc[UR10][R24.64] ;  /* 0x0000000a18257981 */ /* 0x000568000c1e1900 */
[----:B------:R2:W5:Y:S01]  /*0620*/  LDG.E R33, desc[UR10][R24.64+0x4] ;  /* 0x0000040a18217981 */ /* 0x000562000c1e1900 */
[----:B------:R-:W-:-:S07]  /*0630*/  MOV R14, 0x650 ;  /* 0x00000650000e7802 */ /* 0x000fce0000000f00 */
[----:B0-2--5:R-:W-:Y:S05]  /*0640*/  CALL.REL.NOINC `($__internal_0_$__cuda_sm_8x_mma_row_col_f32_f16_f16_f32) ;  /* 0x0000000c00887944 */ /* 0x025fea0003c00000 */
[----:B------:R-:W-:Y:S01]  /*0650*/  IMAD.U32 R2, RZ, RZ, UR18 ;  /* 0x00000012ff027e24 */ /* 0x000fe2000f8e00ff */
[----:B------:R-:W-:Y:S01]  /*0660*/  IADD3 R0, P0, PT, R3, UR18, RZ ;  /* 0x0000001203007c10 */ /* 0x000fe2000ff1e0ff */
[----:B------:R0:W5:Y:S03]  /*0670*/  LDG.E R21, desc[UR10][R18.64+-0x18] ;  /* 0xffffe80a12157981 */ /* 0x000166000c1e1900 */
[----:B------:R-:W-:Y:S01]  /*0680*/  LEA.HI.X.SX32 R17, R2, R15, 0x1, P0 ;  /* 0x0000000f02117211 */ /* 0x000fe200000f0eff */
[----:B------:R0:W5:Y:S01]  /*0690*/  LDG.E R22, desc[UR10][R18.64+-0x14] ;  /* 0xffffec0a12167981 */ /* 0x000162000c1e1900 */
[----:B------:R-:W-:-:S04]  /*06a0*/  LEA R24, P0, R0, UR20, 0x1 ;  /* 0x0000001400187c11 */ /* 0x000fc8000f8008ff */
[----:B------:R-:W-:-:S05]  /*06b0*/  LEA.HI.X R25, R0, UR21, R17, 0x1, P0 ;  /* 0x0000001500197c11 */ /* 0x000fca00080f0c11 */
[----:B------:R0:W5:Y:S04]  /*06c0*/  LDG.E R37, desc[UR10][R24.64] ;  /* 0x0000000a18257981 */ /* 0x000168000c1e1900 */
[----:B------:R0:W5:Y:S01]  /*06d0*/  LDG.E R33, desc[UR10][R24.64+0x4] ;  /* 0x0000040a18217981 */ /* 0x000162000c1e1900 */
[----:B------:R-:W-:-:S07]  /*06e0*/  MOV R14, 0x700 ;  /* 0x00000700000e7802 */ /* 0x000fce0000000f00 */
[----:B0----5:R-:W-:Y:S05]  /*06f0*/  CALL.REL.NOINC `($__internal_0_$__cuda_sm_8x_mma_row_col_f32_f16_f16_f32) ;  /* 0x0000000c005c7944 */ /* 0x021fea0003c00000 */
        /* <DEDUP_REMOVED lines=66> */
[----:B------:R-:W-:Y:S01]  /*0b20*/  UIADD3 UR7, UPT, UPT, UR7, 0x8, URZ ;  /* 0x0000000807077890 */ /* 0x000fe2000fffe0ff */
[----:B------:R-:W-:Y:S01]  /*0b30*/  IADD3 R18, P0, PT, R18, 0x40, RZ ;  /* 0x0000004012127810 */ /* 0x000fe20007f1e0ff */
[----:B------:R-:W-:Y:S02]  /*0b40*/  UIADD3 UR4, UPT, UPT, UR4, 0x20, URZ ;  /* 0x0000002004047890 */ /* 0x000fe4000fffe0ff */
[----:B------:R-:W-:Y:S02]  /*0b50*/  UISETP.NE.AND UP0, UPT, UR7, URZ, UPT ;  /* 0x000000ff0700728c */ /* 0x000fe4000bf05270 */
[----:B------:R-:W-:Y:S01]  /*0b60*/  IMAD.X R19, RZ, RZ, R19, P0 ;  /* 0x000000ffff137224 */ /* 0x000fe200000e0613 */
[----:B------:R-:W-:Y:S02]  /*0b70*/  ULEA UR13, UR8, UR13, 0x5 ;  /* 0x0000000d080d7291 */ /* 0x000fe4000f8e28ff */
[----:B------:R-:W-:Y:S02]  /*0b80*/  ULEA UR14, UR8, UR14, 0x5 ;  /* 0x0000000e080e7291 */ /* 0x000fe4000f8e28ff */
[----:B------:R-:W-:-:S02]  /*0b90*/  ULEA UR15, UR8, UR15, 0x5 ;  /* 0x0000000f080f7291 */ /* 0x000fc4000f8e28ff */
[----:B------:R-:W-:Y:S02]  /*0ba0*/  ULEA UR16, UR8, UR16, 0x5 ;  /* 0x0000001008107291 */ /* 0x000fe4000f8e28ff */
[----:B------:R-:W-:Y:S02]  /*0bb0*/  ULEA UR17, UR8, UR17, 0x5 ;  /* 0x0000001108117291 */ /* 0x000fe4000f8e28ff */
[----:B------:R-:W-:Y:S02]  /*0bc0*/  ULEA UR6, UR8, UR6, 0x5 ;  /* 0x0000000608067291 */ /* 0x000fe4000f8e28ff */
[----:B------:R-:W-:Y:S02]  /*0bd0*/  ULEA UR18, UR8, UR18, 0x5 ;  /* 0x0000001208127291 */ /* 0x000fe4000f8e28ff */
[----:B------:R-:W-:Y:S01]  /*0be0*/  ULEA UR5, UR8, UR5, 0x5 ;  /* 0x0000000508057291 */ /* 0x000fe2000f8e28ff */
[----:B------:R-:W-:Y:S11]  /*0bf0*/  BRA.U UP0, `(.L_x_2) ;  /* 0xfffffff900687547 */ /* 0x000ff6000b83ffff */
.L_x_1:
[----:B------:R-:W-:-:S09]  /*0c00*/  ULOP3.LUT UP0, UR5, UR12, 0x7, URZ, 0xc0, !UPT ;  /* 0x000000070c057892 */ /* 0x000fd2000f80c0ff */
[----:B------:R-:W-:Y:S05]  /*0c10*/  BRA.U !UP0, `(.L_x_0) ;  /* 0x0000000508d07547 */ /* 0x000fea000b800000 */
[----:B------:R-:W-:Y:S01]  /*0c20*/  UISETP.GE.U32.AND UP0, UPT, UR5, 0x4, UPT ;  /* 0x000000040500788c */ /* 0x000fe2000bf06070 */
[----:B------:R-:W-:-:S08]  /*0c30*/  SHF.R.S32.HI R15, RZ, 0x1f, R3 ;  /* 0x0000001fff0f7819 */ /* 0x000fd00000011403 */
[----:B------:R-:W-:Y:S05]  /*0c40*/  BRA.U !UP0, `(.L_x_3) ;  /* 0x0000000108e87547 */ /* 0x000fea000b800000 */
[----:B------:R-:W0:Y:S01]  /*0c50*/  LDCU.128 UR16, c[0x0][0x380] ;  /* 0x00007000ff1077ac */ /* 0x000e220008000c00 */
[----:B------:R-:W-:Y:S01]  /*0c60*/  IADD3 R2, P2, PT, R5, UR4, RZ ;  /* 0x0000000405027c10 */ /* 0x000fe2000ff5e0ff */
[----:B------:R-:W-:-:S04]  /*0c70*/  UIMAD UR5, UR4, UR8, URZ ;  /* 0x00000008040572a4 */ /* 0x000fc8000f8e02ff */
[----:B------:R-:W-:Y:S02]  /*0c80*/  IMAD.X R19, RZ, RZ, R6, P2 ;  /* 0x000000ffff137224 */ /* 0x000fe400010e0606 */
[----:B------:R-:W-:Y:S01]  /*0c90*/  IMAD.U32 R14, RZ, RZ, UR5 ;  /* 0x00000005ff0e7e24 */ /* 0x000fe2000f8e00ff */
[----:B------:R-:W-:-:S04]  /*0ca0*/  IADD3 R0, P1, PT, R3, UR5, RZ ;  /* 0x0000000503007c10 */ /* 0x000fc8000ff3e0ff */
[----:B------:R-:W-:Y:S02]  /*0cb0*/  LEA.HI.X.SX32 R17, R14, R15, 0x1, P1 ;  /* 0x0000000f0e117211 */ /* 0x000fe400008f0eff */
[----:B0-----:R-:W-:Y:S02]  /*0cc0*/  LEA R18, P0, R2, UR16, 0x1 ;  /* 0x0000001002127c11 */ /* 0x001fe4000f8008ff */
[----:B------:R-:W-:Y:S02]  /*0cd0*/  LEA R24, P2, R0, UR18, 0x1 ;  /* 0x0000001200187c11 */ /* 0x000fe4000f8408ff */
[----:B------:R-:W-:Y:S02]  /*0ce0*/  LEA.HI.X R19, R2, UR17, R19, 0x1, P0 ;  /* 0x0000001102137c11 */ /* 0x000fe400080f0c13 */
[----:B------:R-:W-:-:S03]  /*0cf0*/  LEA.HI.X R25, R0, UR19, R17, 0x1, P2 ;  /* 0x0000001300197c11 */ /* 0x000fc600090f0c11 */
[----:B------:R0:W5:Y:S04]  /*0d00*/  LDG.E R21, desc[UR10][R18.64] ;  /* 0x0000000a12157981 */ /* 0x000168000c1e1900 */
[----:B------:R0:W5:Y:S04]  /*0d10*/  LDG.E R37, desc[UR10][R24.64] ;  /* 0x0000000a18257981 */ /* 0x000168000c1e1900 */
[----:B------:R0:W5:Y:S04]  /*0d20*/  LDG.E R33, desc[UR10][R24.64+0x4] ;  /* 0x0000040a18217981 */ /* 0x000168000c1e1900 */
[----:B------:R0:W5:Y:S01]  /*0d30*/  LDG.E R22, desc[UR10][R18.64+0x4] ;  /* 0x0000040a12167981 */ /* 0x000162000c1e1900 */
[----:B------:R-:W-:-:S07]  /*0d40*/  MOV R14, 0xd60 ;  /* 0x00000d60000e7802 */ /* 0x000fce0000000f00 */
[----:B0----5:R-:W-:Y:S05]  /*0d50*/  CALL.REL.NOINC `($__internal_0_$__cuda_sm_8x_mma_row_col_f32_f16_f16_f32) ;  /* 0x0000000400c47944 */ /* 0x021fea0003c00000 */
[----:B------:R-:W0:Y:S01]  /*0d60*/  LDC R0, c[0x0][0x39c] ;  /* 0x0000e700ff007b82 */ /* 0x000e220000000800 */
[----:B------:R-:W1:Y:S01]  /*0d70*/  LDCU.64 UR6, c[0x0][0x388] ;  /* 0x00007100ff0677ac */ /* 0x000e620008000a00 */
[----:B------:R2:W5:Y:S04]  /*0d80*/  LDG.E R21, desc[UR10][R18.64+0x8] ;  /* 0x0000080a12157981 */ /* 0x000568000c1e1900 */
[----:B------:R2:W5:Y:S01]  /*0d90*/  LDG.E R22, desc[UR10][R18.64+0xc] ;  /* 0x00000c0a12167981 */ /* 0x000562000c1e1900 */
[----:B0-----:R-:W-:-:S04]  /*0da0*/  LEA R0, R0, UR5, 0x2 ;  /* 0x0000000500007c11 */ /* 0x001fc8000f8e10ff */
[----:B------:R-:W-:-:S04]  /*0db0*/  IADD3 R2, P0, PT, R3, R0, RZ ;  /* 0x0000000003027210 */ /* 0x000fc80007f1e0ff */
[----:B------:R-:W-:Y:S02]  /*0dc0*/  LEA.HI.X.SX32 R17, R0, R15, 0x1, P0 ;  /* 0x0000000f00117211 */ /* 0x000fe400000f0eff */
[----:B-1----:R-:W-:-:S04]  /*0dd0*/  LEA R24, P0, R2, UR6, 0x1 ;  /* 0x0000000602187c11 */ /* 0x002fc8000f8008ff */
[----:B------:R-:W-:-:S05]  /*0de0*/  LEA.HI.X R25, R2, UR7, R17, 0x1, P0 ;  /* 0x0000000702197c11 */ /* 0x000fca00080f0c11 */
[----:B------:R2:W5:Y:S04]  /*0df0*/  LDG.E R37, desc[UR10][R24.64] ;  /* 0x0000000a18257981 */ /* 0x000568000c1e1900 */
[----:B------:R2:W5:Y:S01]  /*0e00*/  LDG.E R33, desc[UR10][R24.64+0x4] ;  /* 0x0000040a18217981 */ /* 0x000562000c1e1900 */
[----:B------:R-:W-:-:S07]  /*0e10*/  MOV R14, 0xe30 ;  /* 0x00000e30000e7802 */ /* 0x000fce0000000f00 */
[----:B--2--5:R-:W-:Y:S05]  /*0e20*/  CALL.REL.NOINC `($__internal_0_$__cuda_sm_8x_mma_row_col_f32_f16_f16_f32) ;  /* 0x0000000400907944 */ /* 0x024fea0003c00000 */
[----:B------:R-:W0:Y:S01]  /*0e30*/  LDCU UR6, c[0x0][0x39c] ;  /* 0x00007380ff0677ac */ /* 0x000e220008000800 */
[----:B------:R1:W5:Y:S01]  /*0e40*/  LDG.E R21, desc[UR10][R18.64+0x10] ;  /* 0x0000100a12157981 */ /* 0x000362000c1e1900 */
[----:B------:R-:W2:Y:S03]  /*0e50*/  LDCU.64 UR14, c[0x0][0x388] ;  /* 0x00007100ff0e77ac */ /* 0x000ea60008000a00 */
[----:B------:R1:W5:Y:S01]  /*0e60*/  LDG.E R22, desc[UR10][R18.64+0x14] ;  /* 0x0000140a12167981 */ /* 0x000362000c1e1900 */
[----:B0-----:R-:W-:-:S06]  /*0e70*/  ULEA UR5, UR6, UR5, 0x3 ;  /* 0x0000000506057291 */ /* 0x001fcc000f8e18ff */
[----:B------:R-:W-:Y:S01]  /*0e80*/  IMAD.U32 R2, RZ, RZ, UR5 ;  /* 0x00000005ff027e24 */ /* 0x000fe2000f8e00ff */
[----:B------:R-:W-:-:S04]  /*0e90*/  IADD3 R0, P0, PT, R3, UR5, RZ ;  /* 0x0000000503007c10 */ /* 0x000fc8000ff1e0ff */
[----:B------:R-:W-:Y:S02]  /*0ea0*/  LEA.HI.X.SX32 R17, R2, R15, 0x1, P0 ;  /* 0x0000000f02117211 */ /* 0x000fe400000f0eff */
[----:B--2---:R-:W-:-:S04]  /*0eb0*/  LEA R24, P0, R0, UR14, 0x1 ;  /* 0x0000000e00187c11 */ /* 0x004fc8000f8008ff */
[----:B------:R-:W-:-:S05]  /*0ec0*/  LEA.HI.X R25, R0, UR15, R17, 0x1, P0 ;  /* 0x0000000f00197c11 */ /* 0x000fca00080f0c11 */
[----:B------:R1:W5:Y:S04]  /*0ed0*/  LDG.E R37, desc[UR10][R24.64] ;  /* 0x0000000a18257981 */ /* 0x000368000c1e1900 */
[----:B------:R1:W5:Y:S01]  /*0ee0*/  LDG.E R33, desc[UR10][R24.64+0x4] ;  /* 0x0000040a18217981 */ /* 0x000362000c1e1900 */
[----:B------:R-:W-:-:S07]  /*0ef0*/  MOV R14, 0xf10 ;  /* 0x00000f10000e7802 */ /* 0x000fce0000000f00 */
[----:B-1---5:R-:W-:Y:S05]  /*0f00*/  CALL.REL.NOINC `($__internal_0_$__cuda_sm_8x_mma_row_col_f32_f16_f16_f32) ;  /* 0x0000000400587944 */ /* 0x022fea0003c00000 */
        /* <DEDUP_REMOVED lines=13> */
[----:B------:R-:W-:-:S12]  /*0fe0*/  UIADD3 UR4, UPT, UPT, UR4, 0x10, URZ ;  /* 0x0000001004047890 */ /* 0x000fd8000fffe0ff */
.L_x_3:
[----:B------:R-:W-:-:S09]  /*0ff0*/  ULOP3.LUT UP0, UR5, UR12, 0x3, URZ, 0xc0, !UPT ;  /* 0x000000030c057892 */ /* 0x000fd2000f80c0ff */
[----:B------:R-:W-:Y:S05]  /*1000*/  BRA.U !UP0, `(.L_x_0) ;  /* 0x0000000108d47547 */ /* 0x000fea000b800000 */
[----:B------:R-:W-:-:S09]  /*1010*/  UISETP.NE.AND UP0, UPT, UR5, 0x1, UPT ;  /* 0x000000010500788c */ /* 0x000fd2000bf05270 */
[----:B------:R-:W-:Y:S05]  /*1020*/  BRA.U !UP0, `(.L_x_4) ;  /* 0x0000000108807547 */ /* 0x000fea000b800000 */
[----:B------:R-:W0:Y:S01]  /*1030*/  LDCU UR5, c[0x0][0x39c] ;  /* 0x00007380ff0577ac */ /* 0x000e220008000800 */
[----:B------:R-:W-:Y:S01]  /*1040*/  IADD3 R2, P2, PT, R5, UR4, RZ ;  /* 0x0000000405027c10 */ /* 0x000fe2000ff5e0ff */
[----:B------:R-:W1:Y:S04]  /*1050*/  LDCU.128 UR16, c[0x0][0x380] ;  /* 0x00007000ff1077ac */ /* 0x000e680008000c00 */
[----:B------:R-:W-:Y:S01]  /*1060*/  IMAD.X R19, RZ, RZ, R6, P2 ;  /* 0x000000ffff137224 */ /* 0x000fe200010e0606 */
[----:B0-----:R-:W-:Y:S01]  /*1070*/  UIMAD UR5, UR4, UR5, URZ ;  /* 0x00000005040572a4 */ /* 0x001fe2000f8e02ff */
[----:B-1----:R-:W-:-:S05]  /*1080*/  LEA R18, P1, R2, UR16, 0x1 ;  /* 0x0000001002127c11 */ /* 0x002fca000f8208ff */
[----:B------:R-:W-:Y:S01]  /*1090*/  IMAD.U32 R14, RZ, RZ, UR5 ;  /* 0x00000005ff0e7e24 */ /* 0x000fe2000f8e00ff */
[----:B------:R-:W-:Y:S02]  /*10a0*/  IADD3 R0, P0, PT, R3, UR5, RZ ;  /* 0x0000000503007c10 */ /* 0x000fe4000ff1e0ff */
[----:B------:R-:W-:Y:S02]  /*10b0*/  LEA.HI.X R19, R2, UR17, R19, 0x1, P1 ;  /* 0x0000001102137c11 */ /* 0x000fe400088f0c13 */
[----:B------:R-:W-:Y:S02]  /*10c0*/  LEA R24, P2, R0, UR18, 0x1 ;  /* 0x0000001200187c11 */ /* 0x000fe4000f8408ff */
[----:B------:R-:W-:Y:S01]  /*10d0*/  LEA.HI.X.SX32 R17, R14, R15, 0x1, P0 ;  /* 0x0000000f0e117211 */ /* 0x000fe200000f0eff */
[----:B------:R0:W5:Y:S03]  /*10e0*/  LDG.E R21, desc[UR10][R18.64] ;  /* 0x0000000a12157981 */ /* 0x000166000c1e1900 */
[----:B------:R-:W-:Y:S01]  /*10f0*/  LEA.HI.X R25, R0, UR19, R17, 0x1, P2 ;  /* 0x0000001300197c11 */ /* 0x000fe200090f0c11 */
        /* <DEDUP_REMOVED lines=19> */
.L_x_4:
[----:B------:R-:W-:-:S09]  /*1230*/  ULOP3.LUT UP0, URZ, UR9, 0x4, URZ, 0xc0, !UPT ;  /* 0x0000000409ff7892 */ /* 0x000fd2000f80c0ff */
[----:B------:R-:W-:Y:S05]  /*1240*/  BRA.U UP0, `(.L_x_0) ;  /* 0x0000000100447547 */ /* 0x000fea000b800000 */
[----:B------:R-:W0:Y:S01]  /*1250*/  LDC R0, c[0x0][0x39c] ;  /* 0x0000e700ff007b82 */ /* 0x000e220000000800 */
[----:B------:R-:W1:Y:S01]  /*1260*/  LDCU.128 UR16, c[0x0][0x380] ;  /* 0x00007000ff1077ac */ /* 0x000e620008000c00 */
[----:B------:R-:W-:-:S05]  /*1270*/  IADD3 R17, P1, PT, R5, UR4, RZ ;  /* 0x0000000405117c10 */ /* 0x000fca000ff3e0ff */
[----:B------:R-:W-:Y:S01]  /*1280*/  IMAD.X R6, RZ, RZ, R6, P1 ;  /* 0x000000ffff067224 */ /* 0x000fe200008e0606 */
[----:B-1----:R-:W-:Y:S01]  /*1290*/  LEA R14, P0, R17, UR16, 0x1 ;  /* 0x00000010110e7c11 */ /* 0x002fe2000f8008ff */
[----:B0-----:R-:W-:-:S05]  /*12a0*/  IMAD R0, R0, UR4, RZ ;  /* 0x0000000400007c24 */ /* 0x001fca000f8e02ff */
[----:B------:R-:W-:-:S04]  /*12b0*/  IADD3 R2, P2, PT, R3, R0, RZ ;  /* 0x0000000003027210 */ /* 0x000fc80007f5e0ff */
[----:B------:R-:W-:Y:S02]  /*12c0*/  LEA.HI.X.SX32 R5, R0, R15, 0x1, P2 ;  /* 0x0000000f00057211 */ /* 0x000fe400010f0eff */
[C---:B------:R-:W-:Y:S02]  /*12d0*/  LEA R18, P1, R2.reuse, UR18, 0x1 ;  /* 0x0000001202127c11 */ /* 0x040fe4000f8208ff */
[----:B------:R-:W-:Y:S02]  /*12e0*/  LEA.HI.X R15, R17, UR17, R6, 0x1, P0 ;  /* 0x00000011110f7c11 */ /* 0x000fe400080f0c06 */
[----:B------:R-:W-:-:S03]  /*12f0*/  LEA.HI.X R19, R2, UR19, R5, 0x1, P1 ;  /* 0x0000001302137c11 */ /* 0x000fc600088f0c05 */
[----:B------:R-:W5:Y:S04]  /*1300*/  LDG.E R21, desc[UR10][R14.64] ;  /* 0x0000000a0e157981 */ /* 0x000f68000c1e1900 */
[----:B------:R-:W5:Y:S04]  /*1310*/  LDG.E R37, desc[UR10][R18.64] ;  /* 0x0000000a12257981 */ /* 0x000f68000c1e1900 */
[----:B------:R-:W5:Y:S04]  /*1320*/  LDG.E R33, desc[UR10][R18.64+0x4] ;  /* 0x0000040a12217981 */ /* 0x000f68000c1e1900 */
[----:B------:R0:W5:Y:S02]  /*1330*/  LDG.E R22, desc[UR10][R14.64+0x4] ;  /* 0x0000040a0e167981 */ /* 0x000164000c1e1900 */
[----:B0-----:R-:W-:-:S07]  /*1340*/  MOV R14, 0x1360 ;  /* 0x00001360000e7802 */ /* 0x001fce0000000f00 */
[----:B-----5:R-:W-:Y:S05]  /*1350*/  CALL.REL.NOINC `($__internal_0_$__cuda_sm_8x_mma_row_col_f32_f16_f16_f32) ;  /* 0x0000000000447944 */ /* 0x020fea0003c00000 */
.L_x_0:
[----:B------:R-:W0:Y:S01]  /*1360*/  LDCU UR5, c[0x0][0x39c] ;  /* 0x00007380ff0577ac */ /* 0x000e220008000800 */
[----:B------:R-:W-:Y:S01]  /*1370*/  SHF.R.S32.HI R5, RZ, 0x1f, R3 ;  /* 0x0000001fff057819 */ /* 0x000fe20000011403 */
[----:B------:R-:W1:Y:S01]  /*1380*/  LDCU.64 UR6, c[0x0][0x390] ;  /* 0x00007200ff0677ac */ /* 0x000e620008000a00 */
[----:B0-----:R-:W-:-:S05]  /*1390*/  IMAD R4, R4, UR5, RZ ;  /* 0x0000000504047c24 */ /* 0x001fca000f8e02ff */
[----:B------:R-:W-:-:S04]  /*13a0*/  IADD3 R3, P0, PT, R3, R4, RZ ;  /* 0x0000000403037210 */ /* 0x000fc80007f1e0ff */
[----:B------:R-:W-:Y:S02]  /*13b0*/  LEA.HI.X.SX32 R4, R4, R5, 0x1, P0 ;  /* 0x0000000504047211 */ /* 0x000fe400000f0eff */
[----:B-1----:R-:W-:-:S04]  /*13c0*/  LEA R2, P0, R3, UR6, 0x2 ;  /* 0x0000000603027c11 */ /* 0x002fc8000f8010ff */
[----:B------:R-:W-:-:S05]  /*13d0*/  LEA.HI.X R3, R3, UR7, R4, 0x2, P0 ;  /* 0x0000000703037c11 */ /* 0x000fca00080f1404 */
[----:B------:R-:W-:Y:S04]  /*13e0*/  STG.E desc[UR10][R2.64], R16 ;  /* 0x0000001002007986 */ /* 0x000fe8000c10190a */
[----:B------:R-:W-:Y:S04]  /*13f0*/  STG.E desc[UR10][R2.64+0x4], R7 ;  /* 0x0000040702007986 */ /* 0x000fe8000c10190a */
[----:B------:R-:W-:Y:S04]  /*1400*/  STG.E desc[UR10][R2.64+0x8], R12 ;  /* 0x0000080c02007986 */ /* 0x000fe8000c10190a */
[----:B------:R-:W-:Y:S04]  /*1410*/  STG.E desc[UR10][R2.64+0xc], R9 ;  /* 0x00000c0902007986 */ /* 0x000fe8000c10190a */
[----:B------:R-:W-:Y:S04]  /*1420*/  STG.E desc[UR10][R2.64+0x10], R8 ;  /* 0x0000100802007986 */ /* 0x000fe8000c10190a */
[----:B------:R-:W-:Y:S04]  /*1430*/  STG.E desc[UR10][R2.64+0x14], R11 ;  /* 0x0000140b02007986 */ /* 0x000fe8000c10190a */
[----:B------:R-:W-:Y:S04]  /*1440*/  STG.E desc[UR10][R2.64+0x18], R10 ;  /* 0x0000180a02007986 */ /* 0x000fe8000c10190a */
[----:B------:R-:W-:Y:S01]  /*1450*/  STG.E desc[UR10][R2.64+0x1c], R13 ;  /* 0x00001c0d02007986 */ /* 0x000fe2000c10190a */
[----:B------:R-:W-:Y:S05]  /*1460*/  EXIT ;  /* 0x000000000000794d */ /* 0x000fea0003800000 */
        .weak           $__internal_0_$__cuda_sm_8x_mma_row_col_f32_f16_f16_f32
        .type           $__internal_0_$__cuda_sm_8x_mma_row_col_f32_f16_f16_f32,@function
        .size           $__internal_0_$__cuda_sm_8x_mma_row_col_f32_f16_f16_f32,(.L_x_6 - $__internal_0_$__cuda_sm_8x_mma_row_col_f32_f16_f16_f32)
$__internal_0_$__cuda_sm_8x_mma_row_col_f32_f16_f16_f32:
[----:B------:R-:W0:Y:S02]  /*1470*/  S2R R24, SR_LANEID ;  /* 0x0000000000187919 */ /* 0x000e240000000000 */
[C---:B0-----:R-:W-:Y:S02]  /*1480*/  LOP3.LUT R0, R24.reuse, 0xfffffffc, RZ, 0xc0, !PT ;  /* 0xfffffffc18007812 */ /* 0x041fe400078ec0ff */
[C---:B------:R-:W-:Y:S02]  /*1490*/  LOP3.LUT R17, R24.reuse, 0x1, RZ, 0xc0, !PT ;  /* 0x0000000118117812 */ /* 0x040fe400078ec0ff */
[----:B------:R-:W-:-:S03]  /*14a0*/  LOP3.LUT R24, R24, 0xe, RZ, 0xc0, !PT ;  /* 0x0000000e18187812 */ /* 0x000fc600078ec0ff */
[----:B------:R-:W-:Y:S02]  /*14b0*/  IMAD.IADD R26, R0, 0x1, R17 ;  /* 0x00000001001a7824 */ /* 0x000fe400078e0211 */
[----:B------:R-:W-:Y:S01]  /*14c0*/  VIADD R36, R24, 0x1 ;  /* 0x0000000118247836 */ /* 0x000fe20000000000 */
[----:B------:R-:W0:Y:S01]  /*14d0*/  SHFL.IDX PT, R23, R37, R24, 0x1f ;  /* 0x00001f1825177589 */ /* 0x000e2200000e0000 */
[----:B------:R-:W-:-:S03]  /*14e0*/  VIADD R28, R26, 0x2 ;  /* 0x000000021a1c7836 */ /* 0x000fc60000000000 */
[----:B------:R-:W1:Y:S04]  /*14f0*/  SHFL.IDX PT, R20, R21, R26, 0x1f ;  /* 0x00001f1a15147589 */ /* 0x000e6800000e0000 */
[----:B------:R-:W2:Y:S04]  /*1500*/  SHFL.IDX PT, R30, R21, R28, 0x1f ;  /* 0x00001f1c151e7589 */ /* 0x000ea800000e0000 */
[----:B------:R-:W3:Y:S04]  /*1510*/  SHFL.IDX PT, R25, R37, R36, 0x1f ;  /* 0x00001f2425197589 */ /* 0x000ee800000e0000 */
[----:B------:R-:W4:Y:S04]  /*1520*/  SHFL.IDX PT, R32, R33, R24, 0x1f ;  /* 0x00001f1821207589 */ /* 0x000f2800000e0000 */
[----:B------:R-:W5:Y:S04]  /*1530*/  SHFL.IDX PT, R35, R22, R26, 0x1f ;  /* 0x00001f1a16237589 */ /* 0x000f6800000e0000 */
[----:B------:R-:W5:Y:S01]  /*1540*/  SHFL.IDX PT, R34, R22, R28, 0x1f ;  /* 0x00001f1c16227589 */ /* 0x000f6200000e0000 */
[----:B0-----:R-:W-:-:S02]  /*1550*/  HADD2.F32 R17, -RZ, R23.H0_H0 ;  /* 0x20000017ff117230 */ /* 0x001fc40000004100 */
[----:B------:R-:W-:Y:S01]  /*1560*/  HADD2.F32 R23, -RZ, R23.H1_H1 ;  /* 0x30000017ff177230 */ /* 0x000fe20000004100 */
[----:B------:R0:W5:Y:S01]  /*1570*/  SHFL.IDX PT, R31, R33, R36, 0x1f ;  /* 0x00001f24211f7589 */ /* 0x00016200000e0000 */
[--C-:B-1----:R-:W-:Y:S02]  /*1580*/  HADD2.F32 R0, -RZ, R20.reuse.H0_H0 ;  /* 0x20000014ff007230 */ /* 0x102fe40000004100 */
[----:B------:R-:W-:Y:S02]  /*1590*/  HADD2.F32 R20, -RZ, R20.H1_H1 ;  /* 0x30000014ff147230 */ /* 0x000fe40000004100 */
[--C-:B--2---:R-:W-:Y:S02]  /*15a0*/  HADD2.F32 R2, -RZ, R30.reuse.H0_H0 ;  /* 0x2000001eff027230 */ /* 0x104fe40000004100 */
[----:B------:R-:W-:Y:S02]  /*15b0*/  HADD2.F32 R30, -RZ, R30.H1_H1 ;  /* 0x3000001eff1e7230 */ /* 0x000fe40000004100 */
[----:B---3--:R-:W-:-:S02]  /*15c0*/  HADD2.F32 R27, -RZ, R25.H0_H0 ;  /* 0x20000019ff1b7230 */ /* 0x008fc40000004100 */
[----:B------:R-:W-:Y:S02]  /*15d0*/  HADD2.F32 R21, -RZ, R25.H1_H1 ;  /* 0x30000019ff157230 */ /* 0x000fe40000004100 */
[-C--:B------:R-:W-:Y:S01]  /*15e0*/  FFMA R25, R0, R17.reuse, RZ ;  /* 0x0000001100197223 */ /* 0x080fe200000000ff */
[----:B------:R-:W-:Y:S01]  /*15f0*/  FFMA R17, R2, R17, RZ ;  /* 0x0000001102117223 */ /* 0x000fe200000000ff */
[-C--:B0-----:R-:W-:Y:S01]  /*1600*/  FFMA R36, R0, R27.reuse, RZ ;  /* 0x0000001b00247223 */ /* 0x081fe200000000ff */
[----:B------:R-:W-:Y:S01]  /*1610*/  FFMA R22, R2, R27, RZ ;  /* 0x0000001b02167223 */ /* 0x000fe200000000ff */
[-C--:B------:R-:W-:Y:S01]  /*1620*/  FFMA R26, R20, R23.reuse, R25 ;  /* 0x00000017141a7223 */ /* 0x080fe20000000019 */
[----:B------:R-:W-:Y:S01]  /*1630*/  FFMA R28, R30, R23, R17 ;  /* 0x000000171e1c7223 */ /* 0x000fe20000000011 */
[----:B----4-:R-:W-:Y:S02]  /*1640*/  HADD2.F32 R23, -RZ, R32.H0_H0 ;  /* 0x20000020ff177230 */ /* 0x010fe40000004100 */
[----:B------:R-:W-:Y:S01]  /*1650*/  FFMA R17, R20, R21, R36 ;  /* 0x0000001514117223 */ /* 0x000fe20000000024 */
[----:B-----5:R-:W-:-:S02]  /*1660*/  HADD2.F32 R29, -RZ, R35.H0_H0 ;  /* 0x20000023ff1d7230 */ /* 0x020fc40000004100 */
[----:B------:R-:W-:Y:S01]  /*1670*/  FFMA R22, R30, R21, R22 ;  /* 0x000000151e167223 */ /* 0x000fe20000000016 */
[----:B------:R-:W-:Y:S02]  /*1680*/  HADD2.F32 R27, -RZ, R34.H0_H0 ;  /* 0x20000022ff1b7230 */ /* 0x000fe40000004100 */
[----:B------:R-:W-:Y:S02]  /*1690*/  HADD2.F32 R36, -RZ, R31.H0_H0 ;  /* 0x2000001fff247230 */ /* 0x000fe40000004100 */
[-C--:B------:R-:W-:Y:S01]  /*16a0*/  FFMA R26, R29, R23.reuse, R26 ;  /* 0x000000171d1a7223 */ /* 0x080fe2000000001a */
[C---:B------:R-:W-:Y:S02]  /*16b0*/  VIADD R21, R24.reuse, 0x10 ;  /* 0x0000001018157836 */ /* 0x040fe40000000000 */
[----:B------:R-:W-:Y:S01]  /*16c0*/  FFMA R23, R27, R23, R28 ;  /* 0x000000171b177223 */ /* 0x000fe2000000001c */
[----:B------:R-:W-:Y:S02]  /*16d0*/  VIADD R24, R24, 0x11 ;  /* 0x0000001118187836 */ /* 0x000fe40000000000 */
[-C--:B------:R-:W-:Y:S01]  /*16e0*/  FFMA R28, R29, R36.reuse, R17 ;  /* 0x000000241d1c7223 */ /* 0x080fe20000000011 */
[----:B------:R-:W-:Y:S01]  /*16f0*/  FFMA R22, R27, R36, R22 ;  /* 0x000000241b167223 */ /* 0x000fe20000000016 */
[----:B------:R-:W0:Y:S01]  /*1700*/  SHFL.IDX PT, R17, R37, R21, 0x1f ;  /* 0x00001f1525117589 */ /* 0x000e2200000e0000 */
[----:B------:R-:W-:-:S02]  /*1710*/  HADD2.F32 R32, -RZ, R32.H1_H1 ;  /* 0x30000020ff207230 */ /* 0x000fc40000004100 */
[----:B------:R-:W-:Y:S01]  /*1720*/  HADD2.F32 R35, -RZ, R35.H1_H1 ;  /* 0x30000023ff237230 */ /* 0x000fe20000004100 */
[----:B------:R1:W2:Y:S01]  /*1730*/  SHFL.IDX PT, R25, R37, R24, 0x1f ;  /* 0x00001f1825197589 */ /* 0x0002a200000e0000 */
[----:B------:R-:W-:Y:S02]  /*1740*/  HADD2.F32 R34, -RZ, R34.H1_H1 ;  /* 0x30000022ff227230 */ /* 0x000fe40000004100 */
[----:B------:R-:W-:Y:S01]  /*1750*/  HADD2.F32 R31, -RZ, R31.H1_H1 ;  /* 0x3000001fff1f7230 */ /* 0x000fe20000004100 */
[----:B------:R-:W3:Y:S01]  /*1760*/  SHFL.IDX PT, R21, R33, R21, 0x1f ;  /* 0x00001f1521157589 */ /* 0x000ee200000e0000 */
[CC--:B------:R-:W-:Y:S01]  /*1770*/  FFMA R26, R35.reuse, R32.reuse, R26 ;  /* 0x00000020231a7223 */ /* 0x0c0fe2000000001a */
[C---:B------:R-:W-:Y:S02]  /*1780*/  FFMA R23, R34.reuse, R32, R23 ;  /* 0x0000002022177223 */ /* 0x040fe40000000017 */
[----:B------:R2:W4:Y:S01]  /*1790*/  SHFL.IDX PT, R36, R33, R24, 0x1f ;  /* 0x00001f1821247589 */ /* 0x00052200000e0000 */
[-C--:B------:R-:W-:Y:S01]  /*17a0*/  FFMA R22, R34, R31.reuse, R22 ;  /* 0x0000001f22167223 */ /* 0x080fe20000000016 */
[----:B------:R-:W-:Y:S01]  /*17b0*/  FFMA R28, R35, R31, R28 ;  /* 0x0000001f231c7223 */ /* 0x000fe2000000001c */
[----:B------:R-:W-:Y:S01]  /*17c0*/  FADD R16, R26, R16 ;  /* 0x000000101a107221 */ /* 0x000fe20000000000 */
[----:B------:R-:W-:Y:S01]  /*17d0*/  FADD R12, R23, R12 ;  /* 0x0000000c170c7221 */ /* 0x000fe20000000000 */
[----:B------:R-:W-:Y:S01]  /*17e0*/  FADD R9, R22, R9 ;  /* 0x0000000916097221 */ /* 0x000fe20000000000 */
[----:B------:R-:W-:Y:S01]  /*17f0*/  FADD R7, R28, R7 ;  /* 0x000000071c077221 */ /* 0x000fe20000000000 */
[----:B0-----:R-:W-:-:S02]  /*1800*/  HADD2.F32 R32, -RZ, R17.H0_H0 ;  /* 0x20000011ff207230 */ /* 0x001fc40000004100 */
[----:B-1----:R-:W-:Y:S02]  /*1810*/  HADD2.F32 R37, -RZ, R17.H1_H1 ;  /* 0x30000011ff257230 */ /* 0x002fe40000004100 */
[--C-:B--2---:R-:W-:Y:S02]  /*1820*/  HADD2.F32 R33, -RZ, R25.reuse.H0_H0 ;  /* 0x20000019ff217230 */ /* 0x104fe40000004100 */
[-C--:B------:R-:W-:Y:S01]  /*1830*/  FFMA R17, R0, R32.reuse, RZ ;  /* 0x0000002000117223 */ /* 0x080fe200000000ff */
[----:B------:R-:W-:Y:S01]  /*1840*/  FFMA R32, R2, R32, RZ ;  /* 0x0000002002207223 */ /* 0x000fe200000000ff */
[----:B------:R-:W-:Y:S02]  /*1850*/  HADD2.F32 R25, -RZ, R25.H1_H1 ;  /* 0x30000019ff197230 */ /* 0x000fe40000004100 */
[-C--:B------:R-:W-:Y:S01]  /*1860*/  FFMA R17, R20, R37.reuse, R17 ;  /* 0x0000002514117223 */ /* 0x080fe20000000011 */
[----:B------:R-:W-:Y:S01]  /*1870*/  FFMA R32, R30, R37, R32 ;  /* 0x000000251e207223 */ /* 0x000fe20000000020 */
[----:B---3--:R-:W-:-:S02]  /*1880*/  HADD2.F32 R37, -RZ, R21.H0_H0 ;  /* 0x20000015ff257230 */ /* 0x008fc40000004100 */
[-C--:B------:R-:W-:Y:S01]  /*1890*/  FFMA R0, R0, R33.reuse, RZ ;  /* 0x0000002100007223 */ /* 0x080fe200000000ff */
[----:B------:R-:W-:Y:S01]  /*18a0*/  FFMA R33, R2, R33, RZ ;  /* 0x0000002102217223 */ /* 0x000fe200000000ff */
[--C-:B----4-:R-:W-:Y:S02]  /*18b0*/  HADD2.F32 R2, -RZ, R36.reuse.H0_H0 ;  /* 0x20000024ff027230 */ /* 0x110fe40000004100 */
[----:B------:R-:W-:Y:S01]  /*18c0*/  FFMA R0, R20, R25, R0 ;  /* 0x0000001914007223 */ /* 0x000fe20000000000 */
[----:B------:R-:W-:Y:S01]  /*18d0*/  FFMA R17, R29, R37, R17 ;  /* 0x000000251d117223 */ /* 0x000fe20000000011 */
[----:B------:R-:W-:Y:S01]  /*18e0*/  FFMA R30, R30, R25, R33 ;  /* 0x000000191e1e7223 */ /* 0x000fe20000000021 */
[----:B------:R-:W-:Y:S02]  /*18f0*/  HADD2.F32 R20, -RZ, R21.H1_H1 ;  /* 0x30000015ff147230 */ /* 0x000fe40000004100 */
[----:B------:R-:W-:Y:S01]  /*1900*/  FFMA R37, R27, R37, R32 ;  /* 0x000000251b257223 */ /* 0x000fe20000000020 */
[----:B------:R-:W-:-:S02]  /*1910*/  HADD2.F32 R36, -RZ, R36.H1_H1 ;  /* 0x30000024ff247230 */ /* 0x000fc40000004100 */
[-C--:B------:R-:W-:Y:S01]  /*1920*/  FFMA R29, R29, R2.reuse, R0 ;  /* 0x000000021d1d7223 */ /* 0x080fe20000000000 */
[----:B------:R-:W-:Y:S01]  /*1930*/  FFMA R27, R27, R2, R30 ;  /* 0x000000021b1b7223 */ /* 0x000fe2000000001e */
[CC--:B------:R-:W-:Y:S01]  /*1940*/  FFMA R17, R35.reuse, R20.reuse, R17 ;  /* 0x0000001423117223 */ /* 0x0c0fe20000000011 */
[C---:B------:R-:W-:Y:S01]  /*1950*/  FFMA R37, R34.reuse, R20, R37 ;  /* 0x0000001422257223 */ /* 0x040fe20000000025 */
[----:B------:R-:W-:Y:S02]  /*1960*/  IMAD.MOV.U32 R20, RZ, RZ, R14 ;  /* 0x000000ffff147224 */ /* 0x000fe400078e000e */
[-C--:B------:R-:W-:Y:S01]  /*1970*/  FFMA R0, R35, R36.reuse, R29 ;  /* 0x0000002423007223 */ /* 0x080fe2000000001d */
[----:B------:R-:W-:Y:S02]  /*1980*/  IMAD.MOV.U32 R21, RZ, RZ, 0x0 ;  /* 0x00000000ff157424 */ /* 0x000fe400078e00ff */
[----:B------:R-:W-:Y:S01]  /*1990*/  FFMA R34, R34, R36, R27 ;  /* 0x0000002422227223 */ /* 0x000fe2000000001b */
[----:B------:R-:W-:Y:S01]  /*19a0*/  FADD R8, R17, R8 ;  /* 0x0000000811087221 */ /* 0x000fe20000000000 */
[----:B------:R-:W-:Y:S01]  /*19b0*/  FADD R11, R0, R11 ;  /* 0x0000000b000b7221 */ /* 0x000fe20000000000 */
[----:B------:R-:W-:Y:S01]  /*19c0*/  FADD R10, R37, R10 ;  /* 0x0000000a250a7221 */ /* 0x000fe20000000000 */
[----:B------:R-:W-:Y:S01]  /*19d0*/  FADD R13, R34, R13 ;  /* 0x0000000d220d7221 */ /* 0x000fe20000000000 */
[----:B------:R-:W-:Y:S06]  /*19e0*/  RET.REL.NODEC R20 `(_Z15mma_gemm_kernelPK6__halfS1_Pfiii) ;  /* 0xffffffe414847950 */ /* 0x000fec0003c3ffff */
.L_x_5:
[----:B------:R-:W-:-:S00]  /*19f0*/  BRA `(.L_x_5) ;  /* 0xfffffffc00fc7947 */ /* 0x000fc0000383ffff */
[----:B------:R-:W-:-:S00]  /*1a00*/  NOP ;  /* 0x0000000000007918 */ /* 0x000fc00000000000 */
[----:B------:R-:W-:-:S00]  /*1a10*/  NOP ;  /* 0x0000000000007918 */ /* 0x000fc00000000000 */
[----:B------:R-:W-:-:S00]  /*1a20*/  NOP ;  /* 0x0000000000007918 */ /* 0x000fc00000000000 */
[----:B------:R-:W-:-:S00]  /*1a30*/  NOP ;  /* 0x0000000000007918 */ /* 0x000fc00000000000 */
[----:B------:R-:W-:-:S00]  /*1a40*/  NOP ;  /* 0x0000000000007918 */ /* 0x000fc00000000000 */
[----:B------:R-:W-:-:S00]  /*1a50*/  NOP ;  /* 0x0000000000007918 */ /* 0x000fc00000000000 */
[----:B------:R-:W-:-:S00]  /*1a60*/  NOP ;  /* 0x0000000000007918 */ /* 0x000fc00000000000 */
[----:B------:R-:W-:-:S00]  /*1a70*/  NOP ;  /* 0x0000000000007918 */ /* 0x000fc00000000000 */
.L_x_6:


//--------------------- .nv.shared.reserved.0     --------------------------
	.section	.nv.shared.reserved.0,"aw",@nobits
	.weak		__nv_reservedSMEM_offset_0_alias
	.size		__nv_reservedSMEM_offset_0_alias, 0, 64
	.other		__nv_reservedSMEM_offset_0_alias,@"STO_CUDA_RESERVED_SHARED STV_DEFAULT"
__nv_reservedSMEM_offset_0_alias:
	.zero		0
	.zero		64


//--------------------- .nv.constant0._Z15mma_gemm_kernelPK6__halfS1_Pfiii --------------------------
	.section	.nv.constant0._Z15mma_gemm_kernelPK6__halfS1_Pfiii,"a",@progbits
	.sectionflags	@""
	.align	4
.nv.constant0._Z15mma_gemm_kernelPK6__halfS1_Pfiii:
	.zero		932


//--------------------- SYMBOLS --------------------------

	.type		.nv.reservedSmem.offset0,@object
	.size		.nv.reservedSmem.offset0,0x4
